	.headerflags	@"EF_CUDA_TEXMODE_UNIFIED EF_CUDA_64BIT_ADDRESS EF_CUDA_ACCELERATORS EF_CUDA_SM90 EF_CUDA_VIRTUAL_SM(EF_CUDA_SM90)"
	.elftype	@"ET_EXEC"


//--------------------- .nv.info                  --------------------------
	.section	.nv.info,"",@"SHT_CUDA_INFO"
	.align	4


	//----- nvinfo : EIATTR_REGCOUNT
	.align		4
        /*0000*/ 	.byte	0x04, 0x2f
        /*0002*/ 	.short	(.L_1 - .L_0)
	.align		4
.L_0:
        /*0004*/ 	.word	index@(triton_poi_fused_add_addmm_mul_67)
        /*0008*/ 	.word	0x00000016


	//----- nvinfo : EIATTR_MIN_STACK_SIZE
	.align		4
.L_1:
        /*000c*/ 	.byte	0x04, 0x12
        /*000e*/ 	.short	(.L_3 - .L_2)
	.align		4
.L_2:
        /*0010*/ 	.word	index@(triton_poi_fused_add_addmm_mul_67)
        /*0014*/ 	.word	0x00000000


	//----- nvinfo : EIATTR_FRAME_SIZE
	.align		4
.L_3:
        /*0018*/ 	.byte	0x04, 0x11
        /*001a*/ 	.short	(.L_5 - .L_4)
	.align		4
.L_4:
        /*001c*/ 	.word	index@(triton_poi_fused_add_addmm_mul_67)
        /*0020*/ 	.word	0x00000000


	//----- nvinfo : EIATTR_MIN_STACK_SIZE
	.align		4
.L_5:
        /*0024*/ 	.byte	0x04, 0x12
        /*0026*/ 	.short	(.L_7 - .L_6)
	.align		4
.L_6:
        /*0028*/ 	.word	index@(triton_poi_fused_add_addmm_mul_67)
        /*002c*/ 	.word	0x00000000
.L_7:


//--------------------- .nv.info.triton_poi_fused_add_addmm_mul_67 --------------------------
	.section	.nv.info.triton_poi_fused_add_addmm_mul_67,"",@"SHT_CUDA_INFO"
	.sectionflags	@""
	.align	4


	//----- nvinfo : EIATTR_CUDA_API_VERSION
	.align		4
        /*0000*/ 	.byte	0x04, 0x37
        /*0002*/ 	.short	(.L_9 - .L_8)
.L_8:
        /*0004*/ 	.word	0x0000007c


	//----- nvinfo : EIATTR_KPARAM_INFO
	.align		4
.L_9:
        /*0008*/ 	.byte	0x04, 0x17
        /*000a*/ 	.short	(.L_11 - .L_10)
.L_10:
        /*000c*/ 	.word	0x00000000
        /*0010*/ 	.short	0x0007
        /*0012*/ 	.short	0x0038
        /*0014*/ 	.byte	0x00, 0xf0, 0x11, 0x00


	//----- nvinfo : EIATTR_KPARAM_INFO
	.align		4
.L_11:
        /*0018*/ 	.byte	0x04, 0x17
        /*001a*/ 	.short	(.L_13 - .L_12)
.L_12:
        /*001c*/ 	.word	0x00000000
        /*0020*/ 	.short	0x0006
        /*0022*/ 	.short	0x0030
        /*0024*/ 	.byte	0x00, 0xf4, 0x21, 0x00


	//----- nvinfo : EIATTR_KPARAM_INFO
	.align		4
.L_13:
        /*0028*/ 	.byte	0x04, 0x17
        /*002a*/ 	.short	(.L_15 - .L_14)
.L_14:
        /*002c*/ 	.word	0x00000000
        /*0030*/ 	.short	0x0005
        /*0032*/ 	.short	0x0028
        /*0034*/ 	.byte	0x00, 0xf4, 0x21, 0x00


	//----- nvinfo : EIATTR_KPARAM_INFO
	.align		4
.L_15:
        /*0038*/ 	.byte	0x04, 0x17
        /*003a*/ 	.short	(.L_17 - .L_16)
.L_16:
        /*003c*/ 	.word	0x00000000
        /*0040*/ 	.short	0x0004
        /*0042*/ 	.short	0x0020
        /*0044*/ 	.byte	0x00, 0xf4, 0x21, 0x00


	//----- nvinfo : EIATTR_KPARAM_INFO
	.align		4
.L_17:
        /*0048*/ 	.byte	0x04, 0x17
        /*004a*/ 	.short	(.L_19 - .L_18)
.L_18:
        /*004c*/ 	.word	0x00000000
        /*0050*/ 	.short	0x0003
        /*0052*/ 	.short	0x0018
        /*0054*/ 	.byte	0x00, 0xf4, 0x21, 0x00


	//----- nvinfo : EIATTR_KPARAM_INFO
	.align		4
.L_19:
        /*0058*/ 	.byte	0x04, 0x17
        /*005a*/ 	.short	(.L_21 - .L_20)
.L_20:
        /*005c*/ 	.word	0x00000000
        /*0060*/ 	.short	0x0002
        /*0062*/ 	.short	0x0010
        /*0064*/ 	.byte	0x00, 0xf4, 0x21, 0x00


	//----- nvinfo : EIATTR_KPARAM_INFO
	.align		4
.L_21:
        /*0068*/ 	.byte	0x04, 0x17
        /*006a*/ 	.short	(.L_23 - .L_22)
.L_22:
        /*006c*/ 	.word	0x00000000
        /*0070*/ 	.short	0x0001
        /*0072*/ 	.short	0x0008
        /*0074*/ 	.byte	0x00, 0xf4, 0x21, 0x00


	//----- nvinfo : EIATTR_KPARAM_INFO
	.align		4
.L_23:
        /*0078*/ 	.byte	0x04, 0x17
        /*007a*/ 	.short	(.L_25 - .L_24)
.L_24:
        /*007c*/ 	.word	0x00000000
        /*0080*/ 	.short	0x0000
        /*0082*/ 	.short	0x0000
        /*0084*/ 	.byte	0x00, 0xf4, 0x21, 0x00


	//----- nvinfo : EIATTR_SPARSE_MMA_MASK
	.align		4
.L_25:
        /*0088*/ 	.byte	0x03, 0x50
        /*008a*/ 	.short	0x0000


	//----- nvinfo : EIATTR_MAXREG_COUNT
	.align		4
        /*008c*/ 	.byte	0x03, 0x1b
        /*008e*/ 	.short	0x00ff


	//----- nvinfo : EIATTR_EXIT_INSTR_OFFSETS
	.align		4
        /*0090*/ 	.byte	0x04, 0x1c
        /*0092*/ 	.short	(.L_27 - .L_26)


	//   ....[0]....
.L_26:
        /*0094*/ 	.word	0x00000240


	//   ....[1]....
        /*0098*/ 	.word	0x00000260


	//----- nvinfo : EIATTR_REQNTID
	.align		4
.L_27:
        /*009c*/ 	.byte	0x04, 0x10
        /*009e*/ 	.short	(.L_29 - .L_28)
.L_28:
        /*00a0*/ 	.word	0x00000080
        /*00a4*/ 	.word	0x00000001
        /*00a8*/ 	.word	0x00000001


	//----- nvinfo : EIATTR_CBANK_PARAM_SIZE
	.align		4
.L_29:
        /*00ac*/ 	.byte	0x03, 0x19
        /*00ae*/ 	.short	0x003c


	//----- nvinfo : EIATTR_PARAM_CBANK
	.align		4
        /*00b0*/ 	.byte	0x04, 0x0a
        /*00b2*/ 	.short	(.L_31 - .L_30)
	.align		4
.L_30:
        /*00b4*/ 	.word	index@(.nv.constant0.triton_poi_fused_add_addmm_mul_67)
        /*00b8*/ 	.short	0x0210
        /*00ba*/ 	.short	0x003c


	//----- nvinfo : EIATTR_SW_WAR
	.align		4
.L_31:
        /*00bc*/ 	.byte	0x04, 0x36
        /*00be*/ 	.short	(.L_33 - .L_32)
.L_32:
        /*00c0*/ 	.word	0x00000008
.L_33:


//--------------------- .nv.callgraph             --------------------------
	.section	.nv.callgraph,"",@"SHT_CUDA_CALLGRAPH"
	.align	4
	.sectionentsize	8
	.align		4
        /*0000*/ 	.word	0x00000000
	.align		4
        /*0004*/ 	.word	0xffffffff
	.align		4
        /*0008*/ 	.word	0x00000000
	.align		4
        /*000c*/ 	.word	0xfffffffe
	.align		4
        /*0010*/ 	.word	0x00000000
	.align		4
        /*0014*/ 	.word	0xfffffffd
	.align		4
        /*0018*/ 	.word	0x00000000
	.align		4
        /*001c*/ 	.word	0xfffffffc


//--------------------- .text.triton_poi_fused_add_addmm_mul_67 --------------------------
	.section	.text.triton_poi_fused_add_addmm_mul_67,"ax",@progbits
	.align	128
        .global         triton_poi_fused_add_addmm_mul_67
        .type           triton_poi_fused_add_addmm_mul_67,@function
        .size           triton_poi_fused_add_addmm_mul_67,(.L_x_1 - triton_poi_fused_add_addmm_mul_67)
        .other          triton_poi_fused_add_addmm_mul_67,@"STO_CUDA_ENTRY STV_DEFAULT"
triton_poi_fused_add_addmm_mul_67:
.text.triton_poi_fused_add_addmm_mul_67:
[----:B------:R-:W0:Y:S01]  /*0000*/  LDC R1, c[0x0][0x28] ;  /* 0x00000a00ff017b82 */ /* 0x000e220000000800 */
[----:B------:R-:W1:Y:S07]  /*0010*/  S2R R0, SR_TID.X ;  /* 0x0000000000007919 */ /* 0x000e6e0000002100 */
[----:B------:R-:W2:Y:S01]  /*0020*/  LDC.64 R6, c[0x0][0x238] ;  /* 0x00008e00ff067b82 */ /* 0x000ea20000000a00 */
[----:B------:R-:W-:Y:S01]  /*0030*/  HFMA2.MMA R19, -RZ, RZ, 0, 0 ;  /* 0x00000000ff137435 */ /* 0x000fe200000001ff */
[----:B------:R-:W3:Y:S06]  /*0040*/  S2R R15, SR_CTAID.X ;  /* 0x00000000000f7919 */ /* 0x000eec0000002500 */
[----:B------:R-:W4:Y:S08]  /*0050*/  LDC.64 R4, c[0x0][0x210] ;  /* 0x00008400ff047b82 */ /* 0x000f300000000a00 */
[----:B------:R-:W5:Y:S01]  /*0060*/  LDC.64 R12, c[0x0][0x220] ;  /* 0x00008800ff0c7b82 */ /* 0x000f620000000a00 */
[----:B------:R-:W-:-:S07]  /*0070*/  ULDC.64 UR4, c[0x0][0x208] ;  /* 0x0000820000047ab9 */ /* 0x000fce0000000a00 */
[----:B------:R-:W5:Y:S01]  /*0080*/  LDC.64 R10, c[0x0][0x240] ;  /* 0x00009000ff0a7b82 */ /* 0x000f620000000a00 */
[----:B-1----:R-:W-:Y:S02]  /*0090*/  LOP3.LUT R0, R0, 0x7f, RZ, 0xc0, !PT ;  /* 0x0000007f00007812 */ /* 0x002fe400078ec0ff */
[----:B---3--:R-:W-:Y:S02]  /*00a0*/  SHF.R.S32.HI R2, RZ, 0x18, R15 ;  /* 0x00000018ff027819 */ /* 0x008fe4000001140f */
[----:B------:R-:W-:Y:S02]  /*00b0*/  LEA R15, R15, R0, 0x7 ;  /* 0x000000000f0f7211 */ /* 0x000fe400078e38ff */
[----:B------:R-:W-:Y:S02]  /*00c0*/  SGXT R0, R2, 0x1 ;  /* 0x000000010200781a */ /* 0x000fe40000000200 */
[----:B------:R-:W1:Y:S01]  /*00d0*/  LDC.64 R2, c[0x0][0x218] ;  /* 0x00008600ff027b82 */ /* 0x000e620000000a00 */
[----:B------:R-:W-:-:S02]  /*00e0*/  ISETP.GE.AND P0, PT, R15, 0x800, PT ;  /* 0x000008000f00780c */ /* 0x000fc40003f06270 */
[----:B------:R-:W-:-:S04]  /*00f0*/  LEA.HI R0, R0, R15, RZ, 0x9 ;  /* 0x0000000f00007211 */ /* 0x000fc800078f48ff */
[----:B------:R-:W-:-:S04]  /*0100*/  LOP3.LUT R0, R0, 0xfffffe00, RZ, 0xc0, !PT ;  /* 0xfffffe0000007812 */ /* 0x000fc800078ec0ff */
[----:B------:R-:W-:Y:S01]  /*0110*/  IADD3 R17, R15, -R0, RZ ;  /* 0x800000000f117210 */ /* 0x000fe20007ffe0ff */
[----:B------:R-:W-:Y:S01]  /*0120*/  HFMA2.MMA R0, -RZ, RZ, 0, 0 ;  /* 0x00000000ff007435 */ /* 0x000fe200000001ff */
[----:B------:R-:W-:Y:S01]  /*0130*/  MOV R14, RZ ;  /* 0x000000ff000e7202 */ /* 0x000fe20000000f00 */
[----:B----4-:R-:W-:-:S04]  /*0140*/  IMAD.WIDE R4, R15, 0x4, R4 ;  /* 0x000000040f047825 */ /* 0x010fc800078e0204 */
[----:B--2---:R-:W-:Y:S01]  /*0150*/  IMAD.WIDE R8, R17, 0x4, R6 ;  /* 0x0000000411087825 */ /* 0x004fe200078e0206 */
[----:B------:R-:W2:Y:S03]  /*0160*/  @!P0 LDG.E R14, desc[UR4][R4.64] ;  /* 0x00000004040e8981 */ /* 0x000ea6000c1e1900 */
[----:B-----5:R-:W-:Y:S01]  /*0170*/  IMAD.WIDE R6, R15, 0x4, R12 ;  /* 0x000000040f067825 */ /* 0x020fe200078e020c */
[----:B------:R-:W2:Y:S01]  /*0180*/  @!P0 LDG.E.EL R19, desc[UR4][R8.64] ;  /* 0x0000000408138981 */ /* 0x000ea2000c2e1900 */
[----:B------:R-:W-:Y:S02]  /*0190*/  CS2R R12, SRZ ;  /* 0x00000000000c7805 */ /* 0x000fe4000001ff00 */
[----:B0-----:R-:W-:Y:S01]  /*01a0*/  IMAD.WIDE R10, R17, 0x4, R10 ;  /* 0x00000004110a7825 */ /* 0x001fe200078e020a */
[----:B------:R-:W3:Y:S03]  /*01b0*/  @!P0 LDG.E R0, desc[UR4][R6.64] ;  /* 0x0000000406008981 */ /* 0x000ee6000c1e1900 */
[----:B-1----:R-:W-:Y:S01]  /*01c0*/  IMAD.WIDE R2, R15, 0x4, R2 ;  /* 0x000000040f027825 */ /* 0x002fe200078e0202 */
[----:B------:R-:W4:Y:S04]  /*01d0*/  @!P0 LDG.E.EL R13, desc[UR4][R10.64] ;  /* 0x000000040a0d8981 */ /* 0x000f28000c2e1900 */
[----:B------:R-:W4:Y:S01]  /*01e0*/  @!P0 LDG.E R12, desc[UR4][R2.64] ;  /* 0x00000004020c8981 */ /* 0x000f22000c1e1900 */
[----:B--2---:R-:W-:-:S04]  /*01f0*/  FADD R19, R19, R14 ;  /* 0x0000000e13137221 */ /* 0x004fc80000000000 */
[----:B---3--:R-:W-:-:S05]  /*0200*/  FADD R19, R19, R0 ;  /* 0x0000000013137221 */ /* 0x008fca0000000000 */
[----:B------:R0:W-:Y:S01]  /*0210*/  @!P0 STG.E desc[UR4][R4.64], R19 ;  /* 0x0000001304008986 */ /* 0x0001e2000c101904 */
[----:B----4-:R-:W-:-:S04]  /*0220*/  FADD R13, R13, R12 ;  /* 0x0000000c0d0d7221 */ /* 0x010fc80000000000 */
[----:B------:R-:W-:Y:S01]  /*0230*/  FADD R13, R13, R0 ;  /* 0x000000000d0d7221 */ /* 0x000fe20000000000 */
[----:B0-----:R-:W-:Y:S06]  /*0240*/  @P0 EXIT ;  /* 0x000000000000094d */ /* 0x001fec0003800000 */
[----:B------:R-:W-:Y:S01]  /*0250*/  STG.E desc[UR4][R2.64], R13 ;  /* 0x0000000d02007986 */ /* 0x000fe2000c101904 */
[----:B------:R-:W-:Y:S05]  /*0260*/  EXIT ;  /* 0x000000000000794d */ /* 0x000fea0003800000 */
.L_x_0:
[----:B------:R-:W-:-:S00]  /*0270*/  BRA `(.L_x_0) ;  /* 0xfffffffc00fc7947 */ /* 0x000fc0000383ffff */
[----:B------:R-:W-:-:S00]  /*0280*/  NOP ;  /* 0x0000000000007918 */ /* 0x000fc00000000000 */
[----:B------:R-:W-:-:S00]  /*0290*/  NOP ;  /* 0x0000000000007918 */ /* 0x000fc00000000000 */
[----:B------:R-:W-:-:S00]  /*02a0*/  NOP ;  /* 0x0000000000007918 */ /* 0x000fc00000000000 */
[----:B------:R-:W-:-:S00]  /*02b0*/  NOP ;  /* 0x0000000000007918 */ /* 0x000fc00000000000 */
[----:B------:R-:W-:-:S00]  /*02c0*/  NOP ;  /* 0x0000000000007918 */ /* 0x000fc00000000000 */
[----:B------:R-:W-:-:S00]  /*02d0*/  NOP ;  /* 0x0000000000007918 */ /* 0x000fc00000000000 */
[----:B------:R-:W-:-:S00]  /*02e0*/  NOP ;  /* 0x0000000000007918 */ /* 0x000fc00000000000 */
[----:B------:R-:W-:-:S00]  /*02f0*/  NOP ;  /* 0x0000000000007918 */ /* 0x000fc00000000000 */
.L_x_1:


//--------------------- .nv.constant0.triton_poi_fused_add_addmm_mul_67 --------------------------
	.section	.nv.constant0.triton_poi_fused_add_addmm_mul_67,"a",@progbits
	.sectionflags	@""
	.align	4
.nv.constant0.triton_poi_fused_add_addmm_mul_67:
	.zero		588
